//
// Generated by NVIDIA NVVM Compiler
//
// Compiler Build ID: CL-36424714
// Cuda compilation tools, release 13.0, V13.0.88
// Based on NVVM 20.0.0
//

.version 9.0
.target sm_100
.address_size 64

	// .globl	_Z14gemm_tc_kernelPfS_S_
// _ZZ14gemm_tc_kernelPfS_S_E6smem_c has been demoted
// _ZZ14gemm_tc_kernelPfS_S_E11smem_buffer has been demoted

.visible .entry _Z14gemm_tc_kernelPfS_S_(
	.param .u64 .ptr .align 1 _Z14gemm_tc_kernelPfS_S__param_0,
	.param .u64 .ptr .align 1 _Z14gemm_tc_kernelPfS_S__param_1,
	.param .u64 .ptr .align 1 _Z14gemm_tc_kernelPfS_S__param_2
)
{
	.reg .pred 	%p<3>;
	.reg .b32 	%r<44>;
	.reg .b32 	%f<75>;
	.reg .b64 	%rd<25>;
	// demoted variable
	.shared .align 4 .b8 _ZZ14gemm_tc_kernelPfS_S_E6smem_c[4096];
	// demoted variable
	.shared .align 4 .b8 _ZZ14gemm_tc_kernelPfS_S_E11smem_buffer[4096];
	ld.param.u64 	%rd12, [_Z14gemm_tc_kernelPfS_S__param_0];
	ld.param.u64 	%rd13, [_Z14gemm_tc_kernelPfS_S__param_1];
	ld.param.u64 	%rd11, [_Z14gemm_tc_kernelPfS_S__param_2];
	mov.u32 	%r10, %tid.x;
	mov.u32 	%r11, %tid.y;
	shl.b32 	%r12, %r11, 4;
	add.s32 	%r13, %r12, %r10;
	shl.b32 	%r14, %r13, 2;
	and.b32  	%r15, %r14, 130560;
	shl.b32 	%r1, %r13, 4;
	cvt.u64.u32 	%rd14, %r1;
	and.b64  	%rd15, %rd14, 522240;
	add.s64 	%rd23, %rd12, %rd15;
	shr.u32 	%r16, %r13, 2;
	and.b32  	%r17, %r16, 16;
	cvt.u64.u32 	%rd16, %r13;
	and.b64  	%rd17, %rd16, 64;
	add.s64 	%rd22, %rd13, %rd17;
	or.b32  	%r18, %r17, %r15;
	mul.wide.u32 	%rd18, %r18, 4;
	mov.u32 	%r19, _ZZ14gemm_tc_kernelPfS_S_E11smem_buffer;
	cvt.u64.u32 	%rd19, %r19;
	cvta.shared.u64 	%rd20, %rd19;
	add.s64 	%rd3, %rd20, %rd18;
	add.s32 	%r2, %r19, %r1;
	mov.b32 	%r41, 0;
	mov.f32 	%f71, 0f00000000;
	mov.f32 	%f72, %f71;
	mov.f32 	%f73, %f71;
	mov.f32 	%f74, %f71;
$L__BB0_1:
	.pragma "nounroll";
	mov.b32 	%r20, 32;
	wmma.load.a.sync.aligned.row.m16n16k8.tf32 	{%r21, %r22, %r23, %r24}, [%rd23], %r20;
	wmma.load.b.sync.aligned.row.m16n16k8.tf32 	{%r25, %r26, %r27, %r28}, [%rd22], %r20;
	mov.f32 	%f10, 0f00000000;
	wmma.mma.sync.aligned.row.row.m16n16k8.f32.tf32.tf32.f32 {%f11, %f12, %f13, %f14, %f15, %f16, %f17, %f18}, {%r21, %r22, %r23, %r24}, {%r25, %r26, %r27, %r28}, {%f10, %f10, %f10, %f10, %f10, %f10, %f10, %f10};
	wmma.store.d.sync.aligned.row.m16n16k8.f32 	[%rd3], {%f11, %f12, %f13, %f14, %f15, %f16, %f17, %f18}, %r20;
	bar.sync 	0;
	ld.shared.v4.f32 	{%f19, %f20, %f21, %f22}, [%r2];
	add.f32 	%f23, %f19, %f74;
	add.f32 	%f24, %f20, %f73;
	add.f32 	%f25, %f21, %f72;
	add.f32 	%f26, %f22, %f71;
	wmma.load.a.sync.aligned.row.m16n16k8.tf32 	{%r29, %r30, %r31, %r32}, [%rd23+32], %r20;
	wmma.load.b.sync.aligned.row.m16n16k8.tf32 	{%r33, %r34, %r35, %r36}, [%rd22+1024], %r20;
	wmma.mma.sync.aligned.row.row.m16n16k8.f32.tf32.tf32.f32 {%f27, %f28, %f29, %f30, %f31, %f32, %f33, %f34}, {%r29, %r30, %r31, %r32}, {%r33, %r34, %r35, %r36}, {%f10, %f10, %f10, %f10, %f10, %f10, %f10, %f10};
	wmma.store.d.sync.aligned.row.m16n16k8.f32 	[%rd3], {%f27, %f28, %f29, %f30, %f31, %f32, %f33, %f34}, %r20;
	bar.sync 	0;
	ld.shared.v4.f32 	{%f35, %f36, %f37, %f38}, [%r2];
	add.f32 	%f74, %f35, %f23;
	add.f32 	%f73, %f36, %f24;
	add.f32 	%f72, %f37, %f25;
	add.f32 	%f71, %f38, %f26;
	add.s32 	%r41, %r41, 2;
	setp.ne.s32 	%p1, %r41, 4;
	add.s64 	%rd23, %rd23, 64;
	add.s64 	%rd22, %rd22, 2048;
	@%p1 bra 	$L__BB0_1;
	mov.u32 	%r39, _ZZ14gemm_tc_kernelPfS_S_E6smem_c;
	add.s32 	%r40, %r39, %r1;
	st.shared.v4.f32 	[%r40], {%f74, %f73, %f72, %f71};
	bar.sync 	0;
	cvta.to.global.u64 	%rd21, %rd11;
	add.s32 	%r42, %r39, 64;
	add.s64 	%rd24, %rd21, 64;
	mov.b32 	%r43, 0;
$L__BB0_3:
	ld.shared.f32 	%f39, [%r42+-64];
	st.global.f32 	[%rd24+-64], %f39;
	ld.shared.f32 	%f40, [%r42+-60];
	st.global.f32 	[%rd24+-60], %f40;
	ld.shared.f32 	%f41, [%r42+-56];
	st.global.f32 	[%rd24+-56], %f41;
	ld.shared.f32 	%f42, [%r42+-52];
	st.global.f32 	[%rd24+-52], %f42;
	ld.shared.f32 	%f43, [%r42+-48];
	st.global.f32 	[%rd24+-48], %f43;
	ld.shared.f32 	%f44, [%r42+-44];
	st.global.f32 	[%rd24+-44], %f44;
	ld.shared.f32 	%f45, [%r42+-40];
	st.global.f32 	[%rd24+-40], %f45;
	ld.shared.f32 	%f46, [%r42+-36];
	st.global.f32 	[%rd24+-36], %f46;
	ld.shared.f32 	%f47, [%r42+-32];
	st.global.f32 	[%rd24+-32], %f47;
	ld.shared.f32 	%f48, [%r42+-28];
	st.global.f32 	[%rd24+-28], %f48;
	ld.shared.f32 	%f49, [%r42+-24];
	st.global.f32 	[%rd24+-24], %f49;
	ld.shared.f32 	%f50, [%r42+-20];
	st.global.f32 	[%rd24+-20], %f50;
	ld.shared.f32 	%f51, [%r42+-16];
	st.global.f32 	[%rd24+-16], %f51;
	ld.shared.f32 	%f52, [%r42+-12];
	st.global.f32 	[%rd24+-12], %f52;
	ld.shared.f32 	%f53, [%r42+-8];
	st.global.f32 	[%rd24+-8], %f53;
	ld.shared.f32 	%f54, [%r42+-4];
	st.global.f32 	[%rd24+-4], %f54;
	ld.shared.f32 	%f55, [%r42];
	st.global.f32 	[%rd24], %f55;
	ld.shared.f32 	%f56, [%r42+4];
	st.global.f32 	[%rd24+4], %f56;
	ld.shared.f32 	%f57, [%r42+8];
	st.global.f32 	[%rd24+8], %f57;
	ld.shared.f32 	%f58, [%r42+12];
	st.global.f32 	[%rd24+12], %f58;
	ld.shared.f32 	%f59, [%r42+16];
	st.global.f32 	[%rd24+16], %f59;
	ld.shared.f32 	%f60, [%r42+20];
	st.global.f32 	[%rd24+20], %f60;
	ld.shared.f32 	%f61, [%r42+24];
	st.global.f32 	[%rd24+24], %f61;
	ld.shared.f32 	%f62, [%r42+28];
	st.global.f32 	[%rd24+28], %f62;
	ld.shared.f32 	%f63, [%r42+32];
	st.global.f32 	[%rd24+32], %f63;
	ld.shared.f32 	%f64, [%r42+36];
	st.global.f32 	[%rd24+36], %f64;
	ld.shared.f32 	%f65, [%r42+40];
	st.global.f32 	[%rd24+40], %f65;
	ld.shared.f32 	%f66, [%r42+44];
	st.global.f32 	[%rd24+44], %f66;
	ld.shared.f32 	%f67, [%r42+48];
	st.global.f32 	[%rd24+48], %f67;
	ld.shared.f32 	%f68, [%r42+52];
	st.global.f32 	[%rd24+52], %f68;
	ld.shared.f32 	%f69, [%r42+56];
	st.global.f32 	[%rd24+56], %f69;
	ld.shared.f32 	%f70, [%r42+60];
	st.global.f32 	[%rd24+60], %f70;
	add.s32 	%r43, %r43, 32;
	add.s32 	%r42, %r42, 128;
	add.s64 	%rd24, %rd24, 128;
	setp.ne.s32 	%p2, %r43, 1024;
	@%p2 bra 	$L__BB0_3;
	ret;

}


// ===== COMPILED SASS (sm_100) =====

	.target	sm_100

	.elftype	@"ET_EXEC"


//--------------------- .note.nv.tkinfo           --------------------------
	.section	.note.nv.tkinfo,"",@"SHT_NOTE"
	.sectionflags	@"SHF_NOTE_NV_TKINFO"
	.tkinfo
        /*0018*/ 	.word	0x00000002
        /*0030*/ 	.string	""
        /*0030*/ 	.string	"ptxas"
        /*0030*/ 	.string	"Cuda compilation tools, release 13.0, V13.0.88"
        /*0030*/ 	.string	"Build cuda_13.0.r13.0/compiler.36424714_0"
        /*0030*/ 	.string	"-arch sm_100 -m 64 "



//--------------------- .note.nv.cuinfo           --------------------------
	.section	.note.nv.cuinfo,"",@"SHT_NOTE"
	.sectionflags	@"SHF_NOTE_NV_CUINFO"
        /*0018*/ 	.short	0x0002
        /*001a*/ 	.short	0x0064
        /*001c*/ 	.short	0x0082
	.zero		2


//--------------------- .nv.info                  --------------------------
	.section	.nv.info,"",@"SHT_CUDA_INFO"
	.align	4


	//----- nvinfo : EIATTR_REGCOUNT
	.align		4
        /*0000*/ 	.byte	0x04, 0x2f
        /*0002*/ 	.short	(.L_1 - .L_0)
	.align		4
.L_0:
        /*0004*/ 	.word	index@(_Z14gemm_tc_kernelPfS_S_)
        /*0008*/ 	.word	0x00000028


	//----- nvinfo : EIATTR_FRAME_SIZE
	.align		4
.L_1:
        /*000c*/ 	.byte	0x04, 0x11
        /*000e*/ 	.short	(.L_3 - .L_2)
	.align		4
.L_2:
        /*0010*/ 	.word	index@(_Z14gemm_tc_kernelPfS_S_)
        /*0014*/ 	.word	0x00000000


	//----- nvinfo : EIATTR_MIN_STACK_SIZE
	.align		4
.L_3:
        /*0018*/ 	.byte	0x04, 0x12
        /*001a*/ 	.short	(.L_5 - .L_4)
	.align		4
.L_4:
        /*001c*/ 	.word	index@(_Z14gemm_tc_kernelPfS_S_)
        /*0020*/ 	.word	0x00000000
.L_5:


//--------------------- .nv.compat                --------------------------
	.section	.nv.compat,"",@"SHT_CUDA_COMPAT_INFO"
	.align	4
        /*0000*/ 	.byte	0x02, 0x09, 0x00, 0x00, 0x02, 0x02, 0x01, 0x00, 0x02, 0x05, 0x05, 0x00, 0x03, 0x07, 0x01, 0x01
        /*0010*/ 	.byte	0x02, 0x03, 0x00, 0x00, 0x02, 0x06, 0x01, 0x00, 0x04, 0x0b, 0x08, 0x00, 0x09, 0x00, 0x00, 0x00
        /*0020*/ 	.byte	0x00, 0x00, 0x00, 0x00


//--------------------- .nv.info._Z14gemm_tc_kernelPfS_S_ --------------------------
	.section	.nv.info._Z14gemm_tc_kernelPfS_S_,"",@"SHT_CUDA_INFO"
	.sectionflags	@""
	.align	4


	//----- nvinfo : EIATTR_CUDA_API_VERSION
	.align		4
        /*0000*/ 	.byte	0x04, 0x37
        /*0002*/ 	.short	(.L_7 - .L_6)
.L_6:
        /*0004*/ 	.word	0x00000082


	//----- nvinfo : EIATTR_KPARAM_INFO
	.align		4
.L_7:
        /*0008*/ 	.byte	0x04, 0x17
        /*000a*/ 	.short	(.L_9 - .L_8)
.L_8:
        /*000c*/ 	.word	0x00000000
        /*0010*/ 	.short	0x0002
        /*0012*/ 	.short	0x0010
        /*0014*/ 	.byte	0x00, 0xf5, 0x21, 0x00


	//----- nvinfo : EIATTR_KPARAM_INFO
	.align		4
.L_9:
        /*0018*/ 	.byte	0x04, 0x17
        /*001a*/ 	.short	(.L_11 - .L_10)
.L_10:
        /*001c*/ 	.word	0x00000000
        /*0020*/ 	.short	0x0001
        /*0022*/ 	.short	0x0008
        /*0024*/ 	.byte	0x00, 0xf5, 0x21, 0x00


	//----- nvinfo : EIATTR_KPARAM_INFO
	.align		4
.L_11:
        /*0028*/ 	.byte	0x04, 0x17
        /*002a*/ 	.short	(.L_13 - .L_12)
.L_12:
        /*002c*/ 	.word	0x00000000
        /*0030*/ 	.short	0x0000
        /*0032*/ 	.short	0x0000
        /*0034*/ 	.byte	0x00, 0xf5, 0x21, 0x00


	//----- nvinfo : EIATTR_SPARSE_MMA_MASK
	.align		4
.L_13:
        /*0038*/ 	.byte	0x03, 0x50
        /*003a*/ 	.short	0x0000


	//----- nvinfo : EIATTR_WMMA_USED
	.align		4
        /*003c*/ 	.byte	0x01, 0x2b
	.zero		2


	//----- nvinfo : EIATTR_MAXREG_COUNT
	.align		4
        /*0040*/ 	.byte	0x03, 0x1b
        /*0042*/ 	.short	0x00ff


	//----- nvinfo : EIATTR_NUM_BARRIERS
	.align		4
        /*0044*/ 	.byte	0x02, 0x4c
        /*0046*/ 	.byte	0x01
	.zero		1


	//----- nvinfo : EIATTR_MERCURY_ISA_VERSION
	.align		4
        /*0048*/ 	.byte	0x03, 0x5f
        /*004a*/ 	.short	0x0101


	//----- nvinfo : EIATTR_VRC_CTA_INIT_COUNT
	.align		4
        /*004c*/ 	.byte	0x02, 0x4a
	.zero		1
	.zero		1


	//----- nvinfo : EIATTR_EXIT_INSTR_OFFSETS
	.align		4
        /*0050*/ 	.byte	0x04, 0x1c
        /*0052*/ 	.short	(.L_15 - .L_14)


	//   ....[0]....
.L_14:
        /*0054*/ 	.word	0x00000b40


	//----- nvinfo : EIATTR_CBANK_PARAM_SIZE
	.align		4
.L_15:
        /*0058*/ 	.byte	0x03, 0x19
        /*005a*/ 	.short	0x0018


	//----- nvinfo : EIATTR_PARAM_CBANK
	.align		4
        /*005c*/ 	.byte	0x04, 0x0a
        /*005e*/ 	.short	(.L_17 - .L_16)
	.align		4
.L_16:
        /*0060*/ 	.word	index@(.nv.constant0._Z14gemm_tc_kernelPfS_S_)
        /*0064*/ 	.short	0x0380
        /*0066*/ 	.short	0x0018


	//----- nvinfo : EIATTR_SW_WAR
	.align		4
.L_17:
        /*0068*/ 	.byte	0x04, 0x36
        /*006a*/ 	.short	(.L_19 - .L_18)
.L_18:
        /*006c*/ 	.word	0x00000008
.L_19:


//--------------------- .nv.callgraph             --------------------------
	.section	.nv.callgraph,"",@"SHT_CUDA_CALLGRAPH"
	.align	4
	.sectionentsize	8
	.align		4
        /*0000*/ 	.word	0x00000000
	.align		4
        /*0004*/ 	.word	0xffffffff
	.align		4
        /*0008*/ 	.word	0x00000000
	.align		4
        /*000c*/ 	.word	0xfffffffe
	.align		4
        /*0010*/ 	.word	0x00000000
	.align		4
        /*0014*/ 	.word	0xfffffffd
	.align		4
        /*0018*/ 	.word	0x00000000
	.align		4
        /*001c*/ 	.word	0xfffffffc


//--------------------- .text._Z14gemm_tc_kernelPfS_S_ --------------------------
	.section	.text._Z14gemm_tc_kernelPfS_S_,"ax",@progbits
	.align	128
        .global         _Z14gemm_tc_kernelPfS_S_
        .type           _Z14gemm_tc_kernelPfS_S_,@function
        .size           _Z14gemm_tc_kernelPfS_S_,(.L_x_3 - _Z14gemm_tc_kernelPfS_S_)
        .other          _Z14gemm_tc_kernelPfS_S_,@"STO_CUDA_ENTRY STV_DEFAULT"
_Z14gemm_tc_kernelPfS_S_:
.text._Z14gemm_tc_kernelPfS_S_:
[----:B------:R-:W-:Y:S01]  /*0000*/  LDC R1, c[0x0][0x37c] ;  /* 0x0000df00ff017b82 */ /* 0x000fe20000000800 */
[----:B------:R-:W0:Y:S07]  /*0010*/  S2R R0, SR_TID.X ;  /* 0x0000000000007919 */ /* 0x000e2e0000002100 */
[----:B------:R-:W1:Y:S01]  /*0020*/  S2UR UR6, SR_CgaCtaId ;  /* 0x00000000000679c3 */ /* 0x000e620000008800 */
[----:B------:R-:W-:Y:S01]  /*0030*/  UMOV UR4, 0x400 ;  /* 0x0000040000047882 */ /* 0x000fe20000000000 */
[----:B------:R-:W2:Y:S01]  /*0040*/  LDCU.128 UR12, c[0x0][0x380] ;  /* 0x00007000ff0c77ac */ /* 0x000ea20008000c00 */
[----:B------:R-:W0:Y:S01]  /*0050*/  S2R R3, SR_TID.Y ;  /* 0x0000000000037919 */ /* 0x000e220000002200 */
[----:B------:R-:W-:Y:S01]  /*0060*/  UIADD3 UR4, UPT, UPT, UR4, 0x1000, URZ ;  /* 0x0000100004047890 */ /* 0x000fe2000fffe0ff */
[----:B------:R-:W3:Y:S03]  /*0070*/  S2R R11, SR_LANEID ;  /* 0x00000000000b7919 */ /* 0x000ee60000000000 */
[----:B------:R-:W4:Y:S01]  /*0080*/  S2UR UR7, SR_SWINHI ;  /* 0x00000000000779c3 */ /* 0x000f220000002f00 */
[----:B------:R-:W0:Y:S01]  /*0090*/  LDCU.64 UR8, c[0x0][0x358] ;  /* 0x00006b00ff0877ac */ /* 0x000e220008000a00 */
[----:B-1----:R-:W-:-:S07]  /*00a0*/  ULEA UR6, UR6, UR4, 0x18 ;  /* 0x0000000406067291 */ /* 0x002fce000f8ec0ff */
[----:B------:R-:W-:Y:S01]  /*00b0*/  UMOV UR4, UR6 ;  /* 0x0000000600047c82 */ /* 0x000fe20008000000 */
[----:B----4-:R-:W-:Y:S01]  /*00c0*/  UMOV UR5, UR7 ;  /* 0x0000000700057c82 */ /* 0x010fe20008000000 */
[----:B0-----:R-:W-:-:S04]  /*00d0*/  LEA R0, R3, R0, 0x4 ;  /* 0x0000000003007211 */ /* 0x001fc800078e20ff */
[----:B------:R-:W-:Y:S01]  /*00e0*/  SHF.R.U32.HI R3, RZ, 0x2, R0 ;  /* 0x00000002ff037819 */ /* 0x000fe20000011600 */
[C---:B------:R-:W-:Y:S01]  /*00f0*/  IMAD.SHL.U32 R28, R0.reuse, 0x10, RZ ;  /* 0x00000010001c7824 */ /* 0x040fe200078e00ff */
[----:B------:R-:W-:Y:S02]  /*0100*/  SHF.L.U32 R2, R0, 0x2, RZ ;  /* 0x0000000200027819 */ /* 0x000fe400000006ff */
[----:B------:R-:W-:Y:S02]  /*0110*/  LOP3.LUT R3, R3, 0x10, RZ, 0xc0, !PT ;  /* 0x0000001003037812 */ /* 0x000fe400078ec0ff */
[----:B---3--:R-:W-:Y:S02]  /*0120*/  LOP3.LUT R4, R11, 0x3, RZ, 0xc0, !PT ;  /* 0x000000030b047812 */ /* 0x008fe400078ec0ff */
[----:B------:R-:W-:Y:S01]  /*0130*/  LOP3.LUT R5, R3, 0x1fe00, R2, 0xf8, !PT ;  /* 0x0001fe0003057812 */ /* 0x000fe200078ef802 */
[----:B------:R-:W-:Y:S01]  /*0140*/  IMAD.U32 R2, RZ, RZ, UR4 ;  /* 0x00000004ff027e24 */ /* 0x000fe2000f8e00ff */
[----:B------:R-:W-:Y:S01]  /*0150*/  MOV R3, UR5 ;  /* 0x0000000500037c02 */ /* 0x000fe20008000f00 */
[----:B------:R-:W-:Y:S01]  /*0160*/  UMOV UR4, URZ ;  /* 0x000000ff00047c82 */ /* 0x000fe20008000000 */
[----:B------:R-:W-:-:S02]  /*0170*/  SHF.R.U32.HI R11, RZ, 0x2, R11 ;  /* 0x00000002ff0b7819 */ /* 0x000fc4000001160b */
[----:B------:R-:W-:Y:S01]  /*0180*/  LOP3.LUT R32, R28, 0x7f800, RZ, 0xc0, !PT ;  /* 0x0007f8001c207812 */ /* 0x000fe200078ec0ff */
[----:B------:R-:W-:Y:S01]  /*0190*/  IMAD.WIDE.U32 R2, R5, 0x4, R2 ;  /* 0x0000000405027825 */ /* 0x000fe200078e0002 */
[----:B------:R-:W-:Y:S02]  /*01a0*/  MOV R5, RZ ;  /* 0x000000ff00057202 */ /* 0x000fe40000000f00 */
[----:B------:R-:W-:Y:S01]  /*01b0*/  LOP3.LUT R30, R0, 0x40, RZ, 0xc0, !PT ;  /* 0x00000040001e7812 */ /* 0x000fe200078ec0ff */
[C-C-:B------:R-:W-:Y:S01]  /*01c0*/  IMAD R7, R11.reuse, 0x20, R4.reuse ;  /* 0x000000200b077824 */ /* 0x140fe200078e0204 */
[----:B------:R-:W-:Y:S01]  /*01d0*/  LEA R0, R4, R11, 0x5 ;  /* 0x0000000b04007211 */ /* 0x000fe200078e28ff */
[----:B------:R-:W-:Y:S01]  /*01e0*/  IMAD.WIDE.U32 R8, R11, 0x10, R4 ;  /* 0x000000100b087825 */ /* 0x000fe200078e0004 */
[----:B--2---:R-:W-:Y:S02]  /*01f0*/  IADD3 R32, P0, PT, R32, UR12, RZ ;  /* 0x0000000c20207c10 */ /* 0x004fe4000ff1e0ff */
[----:B------:R-:W-:-:S02]  /*0200*/  CS2R R10, SRZ ;  /* 0x00000000000a7805 */ /* 0x000fc4000001ff00 */
[----:B------:R-:W-:Y:S01]  /*0210*/  IADD3 R30, P1, PT, R30, UR14, RZ ;  /* 0x0000000e1e1e7c10 */ /* 0x000fe2000ff3e0ff */
[----:B------:R-:W-:Y:S01]  /*0220*/  VIADD R4, R0, 0x80 ;  /* 0x0000008000047836 */ /* 0x000fe20000000000 */
[C---:B------:R-:W-:Y:S01]  /*0230*/  LEA R34, P2, R8.reuse, R2, 0x3 ;  /* 0x0000000208227211 */ /* 0x040fe200078418ff */
[----:B------:R-:W-:Y:S01]  /*0240*/  IMAD.X R33, RZ, RZ, UR13, P0 ;  /* 0x0000000dff217e24 */ /* 0x000fe200080e06ff */
[----:B------:R-:W-:Y:S02]  /*0250*/  IADD3.X R31, PT, PT, RZ, UR15, RZ, P1, !PT ;  /* 0x0000000fff1f7c10 */ /* 0x000fe40008ffe4ff */
[----:B------:R-:W-:Y:S02]  /*0260*/  LEA.HI.X R35, R8, R3, R9, 0x3, P2 ;  /* 0x0000000308237211 */ /* 0x000fe400010f1c09 */
[----:B------:R-:W-:Y:S02]  /*0270*/  CS2R R8, SRZ ;  /* 0x0000000000087805 */ /* 0x000fe4000001ff00 */
[----:B------:R-:W-:-:S02]  /*0280*/  IADD3 R6, PT, PT, R7, 0x4, RZ ;  /* 0x0000000407067810 */ /* 0x000fc40007ffe0ff */
[----:B------:R-:W-:Y:S02]  /*0290*/  IADD3 R3, PT, PT, R7, 0x104, RZ ;  /* 0x0000010407037810 */ /* 0x000fe40007ffe0ff */
[C---:B------:R-:W-:Y:S02]  /*02a0*/  IADD3 R5, PT, PT, R0.reuse, 0x8, RZ ;  /* 0x0000000800057810 */ /* 0x040fe40007ffe0ff */
[----:B------:R-:W-:-:S07]  /*02b0*/  IADD3 R2, PT, PT, R0, 0x88, RZ ;  /* 0x0000008800027810 */ /* 0x000fce0007ffe0ff */
.L_x_0:
[----:B------:R-:W-:Y:S02]  /*02c0*/  VIADD R23, R7, 0x100 ;  /* 0x0000010007177836 */ /* 0x000fe40000000000 */
[----:B------:R-:W-:-:S04]  /*02d0*/  IMAD.WIDE R16, R0, 0x4, R30 ;  /* 0x0000000400107825 */ /* 0x000fc800078e021e */
[--C-:B------:R-:W-:Y:S02]  /*02e0*/  IMAD.WIDE R18, R7, 0x4, R32.reuse ;  /* 0x0000000407127825 */ /* 0x100fe400078e0220 */
[----:B------:R-:W2:Y:S02]  /*02f0*/  LD.E R16, desc[UR8][R16.64] ;  /* 0x0000000810107980 */ /* 0x000ea4000c101900 */
[----:B------:R-:W-:Y:S02]  /*0300*/  IMAD.WIDE R14, R23, 0x4, R32 ;  /* 0x00000004170e7825 */ /* 0x000fe400078e0220 */
[----:B------:R-:W2:Y:S02]  /*0310*/  LD.E R12, desc[UR8][R18.64] ;  /* 0x00000008120c7980 */ /* 0x000ea4000c101900 */
[--C-:B------:R-:W-:Y:S02]  /*0320*/  IMAD.WIDE R24, R5, 0x4, R30.reuse ;  /* 0x0000000405187825 */ /* 0x100fe400078e021e */
[----:B------:R-:W2:Y:S02]  /*0330*/  LD.E R13, desc[UR8][R14.64] ;  /* 0x000000080e0d7980 */ /* 0x000ea4000c101900 */
[----:B------:R-:W-:-:S05]  /*0340*/  IMAD.WIDE R36, R4, 0x4, R30 ;  /* 0x0000000404247825 */ /* 0x000fca00078e021e */
[----:B------:R0:W3:Y:S04]  /*0350*/  LD.E R22, desc[UR8][R36.64] ;  /* 0x0000000824167980 */ /* 0x0000e8000c101900 */
[----:B------:R1:W4:Y:S01]  /*0360*/  LD.E R14, desc[UR8][R24.64] ;  /* 0x00000008180e7980 */ /* 0x000322000c101900 */
[----:B------:R-:W-:-:S04]  /*0370*/  IMAD.WIDE R26, R3, 0x4, R32 ;  /* 0x00000004031a7825 */ /* 0x000fc800078e0220 */
[----:B0-----:R-:W-:Y:S01]  /*0380*/  IMAD.WIDE R36, R2, 0x4, R30 ;  /* 0x0000000402247825 */ /* 0x001fe200078e021e */
[----:B------:R-:W3:Y:S03]  /*0390*/  LD.E R21, desc[UR8][R26.64] ;  /* 0x000000081a157980 */ /* 0x000ee6000c101900 */
[----:B-1----:R-:W-:Y:S02]  /*03a0*/  IMAD.WIDE R24, R6, 0x4, R32 ;  /* 0x0000000406187825 */ /* 0x002fe400078e0220 */
[----:B------:R-:W5:Y:S04]  /*03b0*/  LD.E R36, desc[UR8][R36.64] ;  /* 0x0000000824247980 */ /* 0x000f68000c101900 */
[----:B------:R0:W3:Y:S02]  /*03c0*/  LD.E R20, desc[UR8][R24.64] ;  /* 0x0000000818147980 */ /* 0x0000e4000c101900 */
[----:B0-----:R-:W-:-:S04]  /*03d0*/  IADD3 R24, P0, PT, R32, 0x20, RZ ;  /* 0x0000002020187810 */ /* 0x001fc80007f1e0ff */
[----:B------:R-:W-:Y:S01]  /*03e0*/  IADD3.X R25, PT, PT, RZ, R33, RZ, P0, !PT ;  /* 0x00000021ff197210 */ /* 0x000fe200007fe4ff */
[C---:B--2---:R-:W-:Y:S08]  /*03f0*/  HMMA.1684.F32.TF32 R16, R12.reuse, R16, RZ ;  /* 0x000000100c10723c */ /* 0x044ff000000850ff */
[----:B----4-:R-:W-:-:S12]  /*0400*/  HMMA.1684.F32.TF32 R12, R12, R14, RZ ;  /* 0x0000000e0c0c723c */ /* 0x010fd800000850ff */
[C---:B---3--:R-:W-:Y:S08]  /*0410*/  HMMA.1684.F32.TF32 R16, R20.reuse, R22, R16 ;  /* 0x000000161410723c */ /* 0x048ff00000085010 */
[----:B-----5:R-:W-:Y:S11]  /*0420*/  HMMA.1684.F32.TF32 R12, R20, R36, R12 ;  /* 0x00000024140c723c */ /* 0x020ff6000008500c */
[----:B------:R-:W-:Y:S04]  /*0430*/  ST.E.64 desc[UR8][R34.64], R16 ;  /* 0x0000001022007985 */ /* 0x000fe8000c101b08 */
[----:B------:R-:W-:Y:S04]  /*0440*/  ST.E.64 desc[UR8][R34.64+0x400], R18 ;  /* 0x0004001222007985 */ /* 0x000fe8000c101b08 */
[----:B------:R0:W-:Y:S04]  /*0450*/  ST.E.64 desc[UR8][R34.64+0x20], R12 ;  /* 0x0000200c22007985 */ /* 0x0001e8000c101b08 */
[----:B------:R1:W-:Y:S01]  /*0460*/  ST.E.64 desc[UR8][R34.64+0x420], R14 ;  /* 0x0004200e22007985 */ /* 0x0003e2000c101b08 */
[----:B------:R-:W-:Y:S01]  /*0470*/  BAR.SYNC.DEFER_BLOCKING 0x0 ;  /* 0x0000000000007b1d */ /* 0x000fe20000010000 */
[----:B------:R-:W-:-:S04]  /*0480*/  IADD3 R20, P1, PT, R30, 0x400, RZ ;  /* 0x000004001e147810 */ /* 0x000fc80007f3e0ff */
[----:B------:R-:W-:Y:S01]  /*0490*/  IADD3.X R21, PT, PT, RZ, R31, RZ, P1, !PT ;  /* 0x0000001fff157210 */ /* 0x000fe20000ffe4ff */
[----:B0-----:R-:W-:-:S04]  /*04a0*/  IMAD.WIDE R12, R23, 0x4, R24 ;  /* 0x00000004170c7825 */ /* 0x001fc800078e0218 */
[----:B-1----:R-:W-:-:S04]  /*04b0*/  IMAD.WIDE R14, R0, 0x4, R20 ;  /* 0x00000004000e7825 */ /* 0x002fc800078e0214 */
[----:B------:R-:W-:-:S04]  /*04c0*/  IMAD.WIDE R36, R7, 0x4, R24 ;  /* 0x0000000407247825 */ /* 0x000fc800078e0218 */
[--C-:B------:R-:W-:Y:S01]  /*04d0*/  IMAD.WIDE R26, R5, 0x4, R20.reuse ;  /* 0x00000004051a7825 */ /* 0x100fe200078e0214 */
[----:B------:R-:W2:Y:S04]  /*04e0*/  LD.E R23, desc[UR8][R14.64] ;  /* 0x000000080e177980 */ /* 0x000ea8000c101900 */
[----:B------:R0:W2:Y:S04]  /*04f0*/  LD.E R17, desc[UR8][R12.64] ;  /* 0x000000080c117980 */ /* 0x0000a8000c101900 */
[----:B------:R1:W2:Y:S04]  /*0500*/  LD.E R16, desc[UR8][R36.64] ;  /* 0x0000000824107980 */ /* 0x0002a8000c101900 */
[----:B------:R3:W4:Y:S01]  /*0510*/  LD.E R18, desc[UR8][R26.64] ;  /* 0x000000081a127980 */ /* 0x000722000c101900 */
[----:B0-----:R-:W-:-:S04]  /*0520*/  IMAD.WIDE R12, R4, 0x4, R20 ;  /* 0x00000004040c7825 */ /* 0x001fc800078e0214 */
[----:B-1----:R-:W-:Y:S01]  /*0530*/  IMAD.WIDE R36, R2, 0x4, R20 ;  /* 0x0000000402247825 */ /* 0x002fe200078e0214 */
[----:B------:R2:W5:Y:S03]  /*0540*/  LD.E R22, desc[UR8][R12.64] ;  /* 0x000000080c167980 */ /* 0x000566000c101900 */
[--C-:B---3--:R-:W-:Y:S02]  /*0550*/  IMAD.WIDE R26, R6, 0x4, R24.reuse ;  /* 0x00000004061a7825 */ /* 0x108fe400078e0218 */
[----:B------:R-:W3:Y:S02]  /*0560*/  LD.E R36, desc[UR8][R36.64] ;  /* 0x0000000824247980 */ /* 0x000ee4000c101900 */
[----:B------:R-:W-:Y:S02]  /*0570*/  IMAD.WIDE R24, R3, 0x4, R24 ;  /* 0x0000000403187825 */ /* 0x000fe400078e0218 */
[----:B------:R-:W5:Y:S04]  /*0580*/  LD.E R20, desc[UR8][R26.64] ;  /* 0x000000081a147980 */ /* 0x000f68000c101900 */
[----:B------:R-:W5:Y:S01]  /*0590*/  LD.E R21, desc[UR8][R24.64] ;  /* 0x0000000818157980 */ /* 0x000f62000c101900 */
[----:B------:R-:W-:-:S04]  /*05a0*/  UIADD3 UR4, UPT, UPT, UR4, 0x2, URZ ;  /* 0x0000000204047890 */ /* 0x000fc8000fffe0ff */
[----:B------:R-:W-:Y:S01]  /*05b0*/  UISETP.NE.AND UP0, UPT, UR4, 0x4, UPT ;  /* 0x000000040400788c */ /* 0x000fe2000bf05270 */
[----:B------:R-:W-:Y:S02]  /*05c0*/  IADD3 R32, P0, PT, R32, 0x40, RZ ;  /* 0x0000004020207810 */ /* 0x000fe40007f1e0ff */
[----:B------:R-:W-:-:S03]  /*05d0*/  IADD3 R30, P1, PT, R30, 0x800, RZ ;  /* 0x000008001e1e7810 */ /* 0x000fc60007f3e0ff */
[----:B------:R-:W-:Y:S01]  /*05e0*/  IMAD.X R33, RZ, RZ, R33, P0 ;  /* 0x000000ffff217224 */ /* 0x000fe200000e0621 */
[----:B------:R-:W-:Y:S01]  /*05f0*/  IADD3.X R31, PT, PT, RZ, R31, RZ, P1, !PT ;  /* 0x0000001fff1f7210 */ /* 0x000fe20000ffe4ff */
[C---:B--2---:R-:W-:Y:S08]  /*0600*/  HMMA.1684.F32.TF32 R12, R16.reuse, R23, RZ ;  /* 0x00000017100c723c */ /* 0x044ff000000850ff */
[----:B----4-:R-:W-:-:S12]  /*0610*/  HMMA.1684.F32.TF32 R16, R16, R18, RZ ;  /* 0x000000121010723c */ /* 0x010fd800000850ff */
[C---:B-----5:R-:W-:Y:S08]  /*0620*/  HMMA.1684.F32.TF32 R12, R20.reuse, R22, R12 ;  /* 0x00000016140c723c */ /* 0x060ff0000008500c */
[----:B---3--:R-:W-:Y:S01]  /*0630*/  HMMA.1684.F32.TF32 R16, R20, R36, R16 ;  /* 0x000000241410723c */ /* 0x008fe20000085010 */
[----:B------:R-:W0:Y:S10]  /*0640*/  LDS.128 R20, [R28+UR6] ;  /* 0x000000061c147984 */ /* 0x000e340008000c00 */
[----:B------:R1:W-:Y:S04]  /*0650*/  ST.E.64 desc[UR8][R34.64], R12 ;  /* 0x0000000c22007985 */ /* 0x0003e8000c101b08 */
[----:B------:R2:W-:Y:S04]  /*0660*/  ST.E.64 desc[UR8][R34.64+0x400], R14 ;  /* 0x0004000e22007985 */ /* 0x0005e8000c101b08 */
[----:B------:R-:W-:Y:S04]  /*0670*/  ST.E.64 desc[UR8][R34.64+0x20], R16 ;  /* 0x0000201022007985 */ /* 0x000fe8000c101b08 */
[----:B------:R-:W-:Y:S01]  /*0680*/  ST.E.64 desc[UR8][R34.64+0x420], R18 ;  /* 0x0004201222007985 */ /* 0x000fe2000c101b08 */
[----:B------:R-:W-:Y:S06]  /*0690*/  BAR.SYNC.DEFER_BLOCKING 0x0 ;  /* 0x0000000000007b1d */ /* 0x000fec0000010000 */
[----:B------:R-:W3:Y:S01]  /*06a0*/  LDS.128 R24, [R28+UR6] ;  /* 0x000000061c187984 */ /* 0x000ee20008000c00 */
[----:B0-----:R-:W-:Y:S01]  /*06b0*/  FADD R29, R20, R8 ;  /* 0x00000008141d7221 */ /* 0x001fe20000000000 */
[----:B-1----:R-:W-:Y:S01]  /*06c0*/  FADD R12, R21, R9 ;  /* 0x00000009150c7221 */ /* 0x002fe20000000000 */
[----:B------:R-:W-:Y:S01]  /*06d0*/  FADD R13, R22, R10 ;  /* 0x0000000a160d7221 */ /* 0x000fe20000000000 */
[----:B--2---:R-:W-:Y:S01]  /*06e0*/  FADD R14, R23, R11 ;  /* 0x0000000b170e7221 */ /* 0x004fe20000000000 */
[----:B---3--:R-:W-:Y:S01]  /*06f0*/  FADD R8, R29, R24 ;  /* 0x000000181d087221 */ /* 0x008fe20000000000 */
[----:B------:R-:W-:Y:S01]  /*0700*/  FADD R9, R12, R25 ;  /* 0x000000190c097221 */ /* 0x000fe20000000000 */
[----:B------:R-:W-:Y:S01]  /*0710*/  FADD R10, R13, R26 ;  /* 0x0000001a0d0a7221 */ /* 0x000fe20000000000 */
[----:B------:R-:W-:Y:S01]  /*0720*/  FADD R11, R14, R27 ;  /* 0x0000001b0e0b7221 */ /* 0x000fe20000000000 */
[----:B------:R-:W-:Y:S06]  /*0730*/  BRA.U UP0, `(.L_x_0) ;  /* 0xfffffff900e07547 */ /* 0x000fec000b83ffff */
[----:B------:R-:W0:Y:S01]  /*0740*/  S2R R0, SR_TID.X ;  /* 0x0000000000007919 */ /* 0x000e220000002100 */
[----:B------:R-:W1:Y:S01]  /*0750*/  S2UR UR4, SR_CgaCtaId ;  /* 0x00000000000479c3 */ /* 0x000e620000008800 */
[----:B------:R-:W-:Y:S01]  /*0760*/  UMOV UR5, 0x400 ;  /* 0x0000040000057882 */ /* 0x000fe20000000000 */
[----:B------:R-:W2:Y:S01]  /*0770*/  LDCU.64 UR6, c[0x0][0x390] ;  /* 0x00007200ff0677ac */ /* 0x000ea20008000a00 */
[----:B------:R-:W0:Y:S01]  /*0780*/  S2R R3, SR_TID.Y ;  /* 0x0000000000037919 */ /* 0x000e220000002200 */
[----:B--2---:R-:W-:Y:S02]  /*0790*/  UIADD3 UR6, UP0, UPT, UR6, 0x40, URZ ;  /* 0x0000004006067890 */ /* 0x004fe4000ff1e0ff */
[----:B-1----:R-:W-:Y:S02]  /*07a0*/  ULEA UR4, UR4, UR5, 0x18 ;  /* 0x0000000504047291 */ /* 0x002fe4000f8ec0ff */
[----:B------:R-:W-:Y:S02]  /*07b0*/  UIADD3.X UR7, UPT, UPT, URZ, UR7, URZ, UP0, !UPT ;  /* 0x00000007ff077290 */ /* 0x000fe400087fe4ff */
[----:B------:R-:W-:-:S04]  /*07c0*/  UIADD3 UR5, UPT, UPT, UR4, 0x40, URZ ;  /* 0x0000004004057890 */ /* 0x000fc8000fffe0ff */
[----:B------:R-:W-:Y:S02]  /*07d0*/  MOV R37, UR7 ;  /* 0x0000000700257c02 */ /* 0x000fe40008000f00 */
[----:B0-----:R-:W-:-:S05]  /*07e0*/  LEA R0, R3, R0, 0x4 ;  /* 0x0000000003007211 */ /* 0x001fca00078e20ff */
[----:B------:R-:W-:Y:S01]  /*07f0*/  IMAD.SHL.U32 R2, R0, 0x10, RZ ;  /* 0x0000001000027824 */ /* 0x000fe200078e00ff */
[----:B------:R-:W-:-:S04]  /*0800*/  MOV R0, UR6 ;  /* 0x0000000600007c02 */ /* 0x000fc80008000f00 */
[----:B------:R0:W-:Y:S01]  /*0810*/  STS.128 [R2+UR4], R8 ;  /* 0x0000000802007988 */ /* 0x0001e20008000c04 */
[----:B------:R-:W-:Y:S01]  /*0820*/  UMOV UR4, URZ ;  /* 0x000000ff00047c82 */ /* 0x000fe20008000000 */
[----:B------:R-:W-:Y:S06]  /*0830*/  BAR.SYNC.DEFER_BLOCKING 0x0 ;  /* 0x0000000000007b1d */ /* 0x000fec0000010000 */
.L_x_1:
[----:B-1----:R-:W1:Y:S01]  /*0840*/  LDS.128 R32, [UR5+-0x40] ;  /* 0xffffc005ff207984 */ /* 0x002e620008000c00 */
[----:B0-----:R-:W-:Y:S01]  /*0850*/  IMAD.MOV.U32 R2, RZ, RZ, R0 ;  /* 0x000000ffff027224 */ /* 0x001fe200078e0000 */
[----:B------:R-:W-:Y:S01]  /*0860*/  MOV R3, R37 ;  /* 0x0000002500037202 */ /* 0x000fe20000000f00 */
[----:B------:R-:W-:Y:S01]  /*0870*/  UIADD3 UR4, UPT, UPT, UR4, 0x20, URZ ;  /* 0x0000002004047890 */ /* 0x000fe2000fffe0ff */
[----:B------:R-:W0:Y:S02]  /*0880*/  LDS.128 R28, [UR5+-0x30] ;  /* 0xffffd005ff1c7984 */ /* 0x000e240008000c00 */
[----:B------:R-:W-:Y:S01]  /*0890*/  IADD3 R0, P0, PT, R2, 0x80, RZ ;  /* 0x0000008002007810 */ /* 0x000fe20007f1e0ff */
[----:B------:R-:W-:Y:S01]  /*08a0*/  UISETP.NE.AND UP0, UPT, UR4, 0x400, UPT ;  /* 0x000004000400788c */ /* 0x000fe2000bf05270 */
[----:B------:R-:W2:Y:S02]  /*08b0*/  LDS.128 R24, [UR5+-0x20] ;  /* 0xffffe005ff187984 */ /* 0x000ea40008000c00 */
[----:B------:R-:W-:-:S02]  /*08c0*/  IADD3.X R37, PT, PT, RZ, R3, RZ, P0, !PT ;  /* 0x00000003ff257210 */ /* 0x000fc400007fe4ff */
[----:B------:R-:W3:Y:S04]  /*08d0*/  LDS.128 R20, [UR5+-0x10] ;  /* 0xfffff005ff147984 */ /* 0x000ee80008000c00 */
[----:B------:R-:W4:Y:S04]  /*08e0*/  LDS.128 R16, [UR5] ;  /* 0x00000005ff107984 */ /* 0x000f280008000c00 */
[----:B------:R-:W5:Y:S04]  /*08f0*/  LDS.128 R12, [UR5+0x10] ;  /* 0x00001005ff0c7984 */ /* 0x000f680008000c00 */
[----:B------:R-:W5:Y:S04]  /*0900*/  LDS.128 R8, [UR5+0x20] ;  /* 0x00002005ff087984 */ /* 0x000f680008000c00 */
[----:B------:R-:W5:Y:S01]  /*0910*/  LDS.128 R4, [UR5+0x30] ;  /* 0x00003005ff047984 */ /* 0x000f620008000c00 */
[----:B------:R-:W-:-:S03]  /*0920*/  UIADD3 UR5, UPT, UPT, UR5, 0x80, URZ ;  /* 0x0000008005057890 */ /* 0x000fc6000fffe0ff */
[----:B-1----:R1:W-:Y:S04]  /*0930*/  STG.E desc[UR8][R2.64+-0x40], R32 ;  /* 0xffffc02002007986 */ /* 0x0023e8000c101908 */
[----:B------:R1:W-:Y:S04]  /*0940*/  STG.E desc[UR8][R2.64+-0x3c], R33 ;  /* 0xffffc42102007986 */ /* 0x0003e8000c101908 */
[----:B------:R1:W-:Y:S04]  /*0950*/  STG.E desc[UR8][R2.64+-0x38], R34 ;  /* 0xffffc82202007986 */ /* 0x0003e8000c101908 */
[----:B------:R1:W-:Y:S04]  /*0960*/  STG.E desc[UR8][R2.64+-0x34], R35 ;  /* 0xffffcc2302007986 */ /* 0x0003e8000c101908 */
[----:B0-----:R1:W-:Y:S04]  /*0970*/  STG.E desc[UR8][R2.64+-0x30], R28 ;  /* 0xffffd01c02007986 */ /* 0x0013e8000c101908 */
[----:B------:R1:W-:Y:S04]  /*0980*/  STG.E desc[UR8][R2.64+-0x2c], R29 ;  /* 0xffffd41d02007986 */ /* 0x0003e8000c101908 */
[----:B------:R1:W-:Y:S04]  /*0990*/  STG.E desc[UR8][R2.64+-0x28], R30 ;  /* 0xffffd81e02007986 */ /* 0x0003e8000c101908 */
[----:B------:R1:W-:Y:S04]  /*09a0*/  STG.E desc[UR8][R2.64+-0x24], R31 ;  /* 0xffffdc1f02007986 */ /* 0x0003e8000c101908 */
[----:B--2---:R1:W-:Y:S04]  /*09b0*/  STG.E desc[UR8][R2.64+-0x20], R24 ;  /* 0xffffe01802007986 */ /* 0x0043e8000c101908 */
[----:B------:R1:W-:Y:S04]  /*09c0*/  STG.E desc[UR8][R2.64+-0x1c], R25 ;  /* 0xffffe41902007986 */ /* 0x0003e8000c101908 */
[----:B------:R1:W-:Y:S04]  /*09d0*/  STG.E desc[UR8][R2.64+-0x18], R26 ;  /* 0xffffe81a02007986 */ /* 0x0003e8000c101908 */
[----:B------:R1:W-:Y:S04]  /*09e0*/  STG.E desc[UR8][R2.64+-0x14], R27 ;  /* 0xffffec1b02007986 */ /* 0x0003e8000c101908 */
[----:B---3--:R1:W-:Y:S04]  /*09f0*/  STG.E desc[UR8][R2.64+-0x10], R20 ;  /* 0xfffff01402007986 */ /* 0x0083e8000c101908 */
[----:B------:R1:W-:Y:S04]  /*0a00*/  STG.E desc[UR8][R2.64+-0xc], R21 ;  /* 0xfffff41502007986 */ /* 0x0003e8000c101908 */
[----:B------:R1:W-:Y:S04]  /*0a10*/  STG.E desc[UR8][R2.64+-0x8], R22 ;  /* 0xfffff81602007986 */ /* 0x0003e8000c101908 */
[----:B------:R1:W-:Y:S04]  /*0a20*/  STG.E desc[UR8][R2.64+-0x4], R23 ;  /* 0xfffffc1702007986 */ /* 0x0003e8000c101908 */
[----:B----4-:R1:W-:Y:S04]  /*0a30*/  STG.E desc[UR8][R2.64], R16 ;  /* 0x0000001002007986 */ /* 0x0103e8000c101908 */
[----:B------:R1:W-:Y:S04]  /*0a40*/  STG.E desc[UR8][R2.64+0x4], R17 ;  /* 0x0000041102007986 */ /* 0x0003e8000c101908 */
[----:B------:R1:W-:Y:S04]  /*0a50*/  STG.E desc[UR8][R2.64+0x8], R18 ;  /* 0x0000081202007986 */ /* 0x0003e8000c101908 */
[----:B------:R1:W-:Y:S04]  /*0a60*/  STG.E desc[UR8][R2.64+0xc], R19 ;  /* 0x00000c1302007986 */ /* 0x0003e8000c101908 */
[----:B-----5:R1:W-:Y:S04]  /*0a70*/  STG.E desc[UR8][R2.64+0x10], R12 ;  /* 0x0000100c02007986 */ /* 0x0203e8000c101908 */
[----:B------:R1:W-:Y:S04]  /*0a80*/  STG.E desc[UR8][R2.64+0x14], R13 ;  /* 0x0000140d02007986 */ /* 0x0003e8000c101908 */
        /* <DEDUP_REMOVED lines=9> */
[----:B------:R1:W-:Y:S01]  /*0b20*/  STG.E desc[UR8][R2.64+0x3c], R7 ;  /* 0x00003c0702007986 */ /* 0x0003e2000c101908 */
[----:B------:R-:W-:Y:S05]  /*0b30*/  BRA.U UP0, `(.L_x_1) ;  /* 0xfffffffd00407547 */ /* 0x000fea000b83ffff */
[----:B------:R-:W-:Y:S05]  /*0b40*/  EXIT ;  /* 0x000000000000794d */ /* 0x000fea0003800000 */
.L_x_2:
[----:B------:R-:W-:-:S00]  /*0b50*/  BRA `(.L_x_2) ;  /* 0xfffffffc00fc7947 */ /* 0x000fc0000383ffff */
[----:B------:R-:W-:-:S00]  /*0b60*/  NOP ;  /* 0x0000000000007918 */ /* 0x000fc00000000000 */
        /* <DEDUP_REMOVED lines=9> */
.L_x_3:


//--------------------- .nv.shared._Z14gemm_tc_kernelPfS_S_ --------------------------
	.section	.nv.shared._Z14gemm_tc_kernelPfS_S_,"aw",@nobits
	.sectionflags	@""
	.align	4
.nv.shared._Z14gemm_tc_kernelPfS_S_:
	.zero		9216


//--------------------- .nv.shared.reserved.0     --------------------------
	.section	.nv.shared.reserved.0,"aw",@nobits
	.weak		__nv_reservedSMEM_offset_0_alias
	.size		__nv_reservedSMEM_offset_0_alias, 0, 64
	.other		__nv_reservedSMEM_offset_0_alias,@"STO_CUDA_RESERVED_SHARED STV_DEFAULT"
__nv_reservedSMEM_offset_0_alias:
	.zero		0
	.zero		64


//--------------------- .nv.constant0._Z14gemm_tc_kernelPfS_S_ --------------------------
	.section	.nv.constant0._Z14gemm_tc_kernelPfS_S_,"a",@progbits
	.sectionflags	@""
	.align	4
.nv.constant0._Z14gemm_tc_kernelPfS_S_:
	.zero		920


//--------------------- SYMBOLS --------------------------

	.type		.nv.reservedSmem.offset0,@object
	.size		.nv.reservedSmem.offset0,0x4
	.type		.nv.reservedSmem.cap,@object
	.size		.nv.reservedSmem.cap,0x4
